//
// Generated by NVIDIA NVVM Compiler
//
// Compiler Build ID: CL-36424714
// Cuda compilation tools, release 13.0, V13.0.88
// Based on NVVM 20.0.0
//

.version 9.0
.target sm_100
.address_size 64

	// .globl	_Z10stencil_2DPiS_
// _ZZ10stencil_2DPiS_E4temp has been demoted

.visible .entry _Z10stencil_2DPiS_(
	.param .u64 .ptr .align 1 _Z10stencil_2DPiS__param_0,
	.param .u64 .ptr .align 1 _Z10stencil_2DPiS__param_1
)
{
	.reg .pred 	%p<3>;
	.reg .b32 	%r<51>;
	.reg .b64 	%rd<9>;
	// demoted variable
	.shared .align 4 .b8 _ZZ10stencil_2DPiS_E4temp[5776];
	ld.param.u64 	%rd3, [_Z10stencil_2DPiS__param_0];
	ld.param.u64 	%rd2, [_Z10stencil_2DPiS__param_1];
	cvta.to.global.u64 	%rd4, %rd3;
	mov.u32 	%r1, %tid.x;
	mov.u32 	%r5, %ctaid.x;
	mov.u32 	%r6, %ntid.x;
	mad.lo.s32 	%r7, %r5, %r6, %r1;
	mov.u32 	%r2, %tid.y;
	mov.u32 	%r8, %ctaid.y;
	mov.u32 	%r9, %ntid.y;
	mad.lo.s32 	%r10, %r8, %r9, %r2;
	mad.lo.s32 	%r3, %r7, 518, %r10;
	mul.wide.s32 	%rd5, %r3, 4;
	add.s64 	%rd1, %rd4, %rd5;
	ld.global.u32 	%r11, [%rd1];
	mov.u32 	%r12, _ZZ10stencil_2DPiS_E4temp;
	mad.lo.s32 	%r13, %r1, 152, %r12;
	shl.b32 	%r14, %r2, 2;
	add.s32 	%r15, %r13, %r14;
	add.s32 	%r4, %r15, 456;
	st.shared.u32 	[%r15+468], %r11;
	setp.gt.u32 	%p1, %r1, 2;
	@%p1 bra 	$L__BB0_2;
	ld.global.u32 	%r16, [%rd1+-6216];
	st.shared.u32 	[%r4+-444], %r16;
	ld.global.u32 	%r17, [%rd1+66304];
	st.shared.u32 	[%r4+4876], %r17;
$L__BB0_2:
	setp.gt.u32 	%p2, %r2, 2;
	@%p2 bra 	$L__BB0_4;
	ld.global.u32 	%r18, [%rd1+-12];
	st.shared.u32 	[%r4], %r18;
	ld.global.u32 	%r19, [%rd1+128];
	st.shared.u32 	[%r4+140], %r19;
$L__BB0_4:
	bar.sync 	0;
	add.s32 	%r22, %r12, %r14;
	mad.lo.s32 	%r23, %r1, 152, %r22;
	ld.shared.u32 	%r24, [%r23+12];
	ld.shared.u32 	%r25, [%r4];
	add.s32 	%r26, %r24, %r25;
	ld.shared.u32 	%r27, [%r23+164];
	add.s32 	%r28, %r27, %r26;
	ld.shared.u32 	%r29, [%r4+4];
	add.s32 	%r30, %r28, %r29;
	ld.shared.u32 	%r31, [%r23+316];
	add.s32 	%r32, %r31, %r30;
	ld.shared.u32 	%r33, [%r4+8];
	add.s32 	%r34, %r32, %r33;
	ld.shared.u32 	%r35, [%r23+468];
	shl.b32 	%r36, %r35, 1;
	add.s32 	%r37, %r34, %r36;
	ld.shared.u32 	%r38, [%r23+620];
	add.s32 	%r39, %r38, %r37;
	ld.shared.u32 	%r40, [%r4+16];
	add.s32 	%r41, %r39, %r40;
	ld.shared.u32 	%r42, [%r23+772];
	add.s32 	%r43, %r42, %r41;
	ld.shared.u32 	%r44, [%r4+20];
	add.s32 	%r45, %r43, %r44;
	ld.shared.u32 	%r46, [%r23+924];
	add.s32 	%r47, %r46, %r45;
	ld.shared.u32 	%r48, [%r4+24];
	add.s32 	%r49, %r47, %r48;
	cvta.to.global.u64 	%rd6, %rd2;
	sub.s32 	%r50, %r49, %r35;
	add.s64 	%rd8, %rd6, %rd5;
	st.global.u32 	[%rd8], %r50;
	ret;

}
	// .globl	_Z18mult_square_matrixPiS_S_i
.visible .entry _Z18mult_square_matrixPiS_S_i(
	.param .u64 .ptr .align 1 _Z18mult_square_matrixPiS_S_i_param_0,
	.param .u64 .ptr .align 1 _Z18mult_square_matrixPiS_S_i_param_1,
	.param .u64 .ptr .align 1 _Z18mult_square_matrixPiS_S_i_param_2,
	.param .u32 _Z18mult_square_matrixPiS_S_i_param_3
)
{
	.reg .pred 	%p<10>;
	.reg .b32 	%r<107>;
	.reg .b64 	%rd<67>;

	ld.param.u64 	%rd14, [_Z18mult_square_matrixPiS_S_i_param_0];
	ld.param.u64 	%rd15, [_Z18mult_square_matrixPiS_S_i_param_1];
	ld.param.u32 	%r31, [_Z18mult_square_matrixPiS_S_i_param_3];
	cvta.to.global.u64 	%rd1, %rd15;
	cvta.to.global.u64 	%rd2, %rd14;
	mov.u32 	%r32, %ctaid.x;
	mov.u32 	%r33, %ntid.x;
	mov.u32 	%r34, %tid.x;
	mad.lo.s32 	%r1, %r32, %r33, %r34;
	mov.u32 	%r35, %ctaid.y;
	mov.u32 	%r36, %ntid.y;
	mov.u32 	%r37, %tid.y;
	mad.lo.s32 	%r38, %r35, %r36, %r37;
	max.s32 	%r39, %r1, %r38;
	setp.ge.s32 	%p1, %r39, %r31;
	@%p1 bra 	$L__BB1_13;
	mul.lo.s32 	%r3, %r31, %r38;
	and.b32  	%r4, %r31, 7;
	setp.lt.u32 	%p2, %r31, 8;
	mov.b32 	%r101, 0;
	mov.u32 	%r106, %r101;
	@%p2 bra 	$L__BB1_4;
	and.b32  	%r101, %r31, 2147483640;
	neg.s32 	%r95, %r101;
	mul.wide.s32 	%rd16, %r31, 4;
	add.s64 	%rd3, %rd1, %rd16;
	shl.b32 	%r7, %r31, 3;
	mul.wide.s32 	%rd17, %r31, 8;
	add.s64 	%rd4, %rd1, %rd17;
	mul.wide.s32 	%rd18, %r31, 12;
	add.s64 	%rd5, %rd1, %rd18;
	mul.wide.s32 	%rd19, %r31, 16;
	add.s64 	%rd6, %rd1, %rd19;
	mul.wide.s32 	%rd20, %r31, 20;
	add.s64 	%rd7, %rd1, %rd20;
	mul.wide.s32 	%rd21, %r31, 24;
	add.s64 	%rd8, %rd1, %rd21;
	mul.wide.s32 	%rd22, %r31, 28;
	add.s64 	%rd9, %rd1, %rd22;
	mul.wide.u32 	%rd23, %r3, 4;
	add.s64 	%rd24, %rd23, %rd2;
	add.s64 	%rd66, %rd24, 16;
	mov.b32 	%r106, 0;
	mov.u32 	%r94, %r1;
$L__BB1_3:
	.pragma "nounroll";
	mul.wide.s32 	%rd25, %r94, 4;
	add.s64 	%rd26, %rd3, %rd25;
	add.s64 	%rd27, %rd4, %rd25;
	add.s64 	%rd28, %rd5, %rd25;
	add.s64 	%rd29, %rd6, %rd25;
	add.s64 	%rd30, %rd7, %rd25;
	add.s64 	%rd31, %rd8, %rd25;
	add.s64 	%rd32, %rd9, %rd25;
	add.s64 	%rd33, %rd1, %rd25;
	ld.global.u32 	%r43, [%rd66+-16];
	ld.global.u32 	%r44, [%rd33];
	mad.lo.s32 	%r45, %r44, %r43, %r106;
	bar.sync 	0;
	ld.global.u32 	%r46, [%rd66+-12];
	ld.global.u32 	%r47, [%rd26];
	mad.lo.s32 	%r48, %r47, %r46, %r45;
	bar.sync 	0;
	ld.global.u32 	%r49, [%rd66+-8];
	ld.global.u32 	%r50, [%rd27];
	mad.lo.s32 	%r51, %r50, %r49, %r48;
	bar.sync 	0;
	ld.global.u32 	%r52, [%rd66+-4];
	ld.global.u32 	%r53, [%rd28];
	mad.lo.s32 	%r54, %r53, %r52, %r51;
	bar.sync 	0;
	ld.global.u32 	%r55, [%rd66];
	ld.global.u32 	%r56, [%rd29];
	mad.lo.s32 	%r57, %r56, %r55, %r54;
	bar.sync 	0;
	ld.global.u32 	%r58, [%rd66+4];
	ld.global.u32 	%r59, [%rd30];
	mad.lo.s32 	%r60, %r59, %r58, %r57;
	bar.sync 	0;
	ld.global.u32 	%r61, [%rd66+8];
	ld.global.u32 	%r62, [%rd31];
	mad.lo.s32 	%r63, %r62, %r61, %r60;
	bar.sync 	0;
	ld.global.u32 	%r64, [%rd66+12];
	ld.global.u32 	%r65, [%rd32];
	mad.lo.s32 	%r106, %r65, %r64, %r63;
	bar.sync 	0;
	add.s32 	%r95, %r95, 8;
	add.s32 	%r94, %r94, %r7;
	add.s64 	%rd66, %rd66, 32;
	setp.ne.s32 	%p3, %r95, 0;
	@%p3 bra 	$L__BB1_3;
$L__BB1_4:
	setp.eq.s32 	%p4, %r4, 0;
	@%p4 bra 	$L__BB1_12;
	and.b32  	%r17, %r31, 3;
	setp.lt.u32 	%p5, %r4, 4;
	@%p5 bra 	$L__BB1_7;
	add.s32 	%r67, %r101, %r3;
	mul.wide.u32 	%rd34, %r67, 4;
	add.s64 	%rd35, %rd2, %rd34;
	ld.global.u32 	%r68, [%rd35];
	mad.lo.s32 	%r69, %r101, %r31, %r1;
	mul.wide.s32 	%rd36, %r69, 4;
	add.s64 	%rd37, %rd1, %rd36;
	ld.global.u32 	%r70, [%rd37];
	mad.lo.s32 	%r71, %r70, %r68, %r106;
	bar.sync 	0;
	cvt.u64.u32 	%rd38, %r3;
	cvt.u64.u32 	%rd39, %r101;
	add.s64 	%rd40, %rd39, %rd38;
	shl.b64 	%rd41, %rd40, 2;
	add.s64 	%rd42, %rd2, %rd41;
	ld.global.u32 	%r72, [%rd42+4];
	mul.wide.s32 	%rd43, %r31, 4;
	add.s64 	%rd44, %rd37, %rd43;
	ld.global.u32 	%r73, [%rd44];
	mad.lo.s32 	%r74, %r73, %r72, %r71;
	bar.sync 	0;
	ld.global.u32 	%r75, [%rd42+8];
	add.s64 	%rd45, %rd44, %rd43;
	ld.global.u32 	%r76, [%rd45];
	mad.lo.s32 	%r77, %r76, %r75, %r74;
	bar.sync 	0;
	ld.global.u32 	%r78, [%rd42+12];
	add.s64 	%rd46, %rd45, %rd43;
	ld.global.u32 	%r79, [%rd46];
	mad.lo.s32 	%r106, %r79, %r78, %r77;
	bar.sync 	0;
	add.s32 	%r101, %r101, 4;
$L__BB1_7:
	setp.eq.s32 	%p6, %r17, 0;
	@%p6 bra 	$L__BB1_12;
	setp.eq.s32 	%p7, %r17, 1;
	@%p7 bra 	$L__BB1_10;
	add.s32 	%r81, %r101, %r3;
	mul.wide.u32 	%rd47, %r81, 4;
	add.s64 	%rd48, %rd2, %rd47;
	ld.global.u32 	%r82, [%rd48];
	mad.lo.s32 	%r83, %r101, %r31, %r1;
	mul.wide.s32 	%rd49, %r83, 4;
	add.s64 	%rd50, %rd1, %rd49;
	ld.global.u32 	%r84, [%rd50];
	mad.lo.s32 	%r85, %r84, %r82, %r106;
	bar.sync 	0;
	cvt.u64.u32 	%rd51, %r3;
	cvt.u64.u32 	%rd52, %r101;
	add.s64 	%rd53, %rd52, %rd51;
	shl.b64 	%rd54, %rd53, 2;
	add.s64 	%rd55, %rd2, %rd54;
	ld.global.u32 	%r86, [%rd55+4];
	mul.wide.s32 	%rd56, %r31, 4;
	add.s64 	%rd57, %rd50, %rd56;
	ld.global.u32 	%r87, [%rd57];
	mad.lo.s32 	%r106, %r87, %r86, %r85;
	bar.sync 	0;
	add.s32 	%r101, %r101, 2;
$L__BB1_10:
	and.b32  	%r88, %r31, 1;
	setp.eq.b32 	%p8, %r88, 1;
	not.pred 	%p9, %p8;
	@%p9 bra 	$L__BB1_12;
	add.s32 	%r89, %r101, %r3;
	mul.wide.u32 	%rd58, %r89, 4;
	add.s64 	%rd59, %rd2, %rd58;
	ld.global.u32 	%r90, [%rd59];
	mad.lo.s32 	%r91, %r101, %r31, %r1;
	mul.wide.s32 	%rd60, %r91, 4;
	add.s64 	%rd61, %rd1, %rd60;
	ld.global.u32 	%r92, [%rd61];
	mad.lo.s32 	%r106, %r92, %r90, %r106;
	bar.sync 	0;
$L__BB1_12:
	ld.param.u64 	%rd65, [_Z18mult_square_matrixPiS_S_i_param_2];
	add.s32 	%r93, %r3, %r1;
	cvta.to.global.u64 	%rd62, %rd65;
	mul.wide.s32 	%rd63, %r93, 4;
	add.s64 	%rd64, %rd62, %rd63;
	st.global.u32 	[%rd64], %r106;
$L__BB1_13:
	ret;

}


// ===== COMPILED SASS (sm_100) =====

	.target	sm_100

	.elftype	@"ET_EXEC"


//--------------------- .note.nv.tkinfo           --------------------------
	.section	.note.nv.tkinfo,"",@"SHT_NOTE"
	.sectionflags	@"SHF_NOTE_NV_TKINFO"
	.tkinfo
        /*0018*/ 	.word	0x00000002
        /*0030*/ 	.string	""
        /*0030*/ 	.string	"ptxas"
        /*0030*/ 	.string	"Cuda compilation tools, release 13.0, V13.0.88"
        /*0030*/ 	.string	"Build cuda_13.0.r13.0/compiler.36424714_0"
        /*0030*/ 	.string	"-arch sm_100 -m 64 "



//--------------------- .note.nv.cuinfo           --------------------------
	.section	.note.nv.cuinfo,"",@"SHT_NOTE"
	.sectionflags	@"SHF_NOTE_NV_CUINFO"
        /*0018*/ 	.short	0x0002
        /*001a*/ 	.short	0x0064
        /*001c*/ 	.short	0x0082
	.zero		2


//--------------------- .nv.info                  --------------------------
	.section	.nv.info,"",@"SHT_CUDA_INFO"
	.align	4


	//----- nvinfo : EIATTR_REGCOUNT
	.align		4
        /*0000*/ 	.byte	0x04, 0x2f
        /*0002*/ 	.short	(.L_1 - .L_0)
	.align		4
.L_0:
        /*0004*/ 	.word	index@(_Z10stencil_2DPiS_)
        /*0008*/ 	.word	0x00000018


	//----- nvinfo : EIATTR_FRAME_SIZE
	.align		4
.L_1:
        /*000c*/ 	.byte	0x04, 0x11
        /*000e*/ 	.short	(.L_3 - .L_2)
	.align		4
.L_2:
        /*0010*/ 	.word	index@(_Z10stencil_2DPiS_)
        /*0014*/ 	.word	0x00000000


	//----- nvinfo : EIATTR_REGCOUNT
	.align		4
.L_3:
        /*0018*/ 	.byte	0x04, 0x2f
        /*001a*/ 	.short	(.L_5 - .L_4)
	.align		4
.L_4:
        /*001c*/ 	.word	index@(_Z18mult_square_matrixPiS_S_i)
        /*0020*/ 	.word	0x0000001e


	//----- nvinfo : EIATTR_FRAME_SIZE
	.align		4
.L_5:
        /*0024*/ 	.byte	0x04, 0x11
        /*0026*/ 	.short	(.L_7 - .L_6)
	.align		4
.L_6:
        /*0028*/ 	.word	index@(_Z18mult_square_matrixPiS_S_i)
        /*002c*/ 	.word	0x00000000


	//----- nvinfo : EIATTR_MIN_STACK_SIZE
	.align		4
.L_7:
        /*0030*/ 	.byte	0x04, 0x12
        /*0032*/ 	.short	(.L_9 - .L_8)
	.align		4
.L_8:
        /*0034*/ 	.word	index@(_Z18mult_square_matrixPiS_S_i)
        /*0038*/ 	.word	0x00000000


	//----- nvinfo : EIATTR_MIN_STACK_SIZE
	.align		4
.L_9:
        /*003c*/ 	.byte	0x04, 0x12
        /*003e*/ 	.short	(.L_11 - .L_10)
	.align		4
.L_10:
        /*0040*/ 	.word	index@(_Z10stencil_2DPiS_)
        /*0044*/ 	.word	0x00000000
.L_11:


//--------------------- .nv.compat                --------------------------
	.section	.nv.compat,"",@"SHT_CUDA_COMPAT_INFO"
	.align	4
        /*0000*/ 	.byte	0x02, 0x09, 0x00, 0x00, 0x02, 0x02, 0x01, 0x00, 0x02, 0x05, 0x05, 0x00, 0x03, 0x07, 0x01, 0x01
        /*0010*/ 	.byte	0x02, 0x03, 0x00, 0x00, 0x02, 0x06, 0x01, 0x00, 0x04, 0x0b, 0x08, 0x00, 0x09, 0x00, 0x00, 0x00
        /*0020*/ 	.byte	0x00, 0x00, 0x00, 0x00


//--------------------- .nv.info._Z18mult_square_matrixPiS_S_i --------------------------
	.section	.nv.info._Z18mult_square_matrixPiS_S_i,"",@"SHT_CUDA_INFO"
	.sectionflags	@""
	.align	4


	//----- nvinfo : EIATTR_CUDA_API_VERSION
	.align		4
        /*0000*/ 	.byte	0x04, 0x37
        /*0002*/ 	.short	(.L_13 - .L_12)
.L_12:
        /*0004*/ 	.word	0x00000082


	//----- nvinfo : EIATTR_KPARAM_INFO
	.align		4
.L_13:
        /*0008*/ 	.byte	0x04, 0x17
        /*000a*/ 	.short	(.L_15 - .L_14)
.L_14:
        /*000c*/ 	.word	0x00000000
        /*0010*/ 	.short	0x0003
        /*0012*/ 	.short	0x0018
        /*0014*/ 	.byte	0x00, 0xf0, 0x11, 0x00


	//----- nvinfo : EIATTR_KPARAM_INFO
	.align		4
.L_15:
        /*0018*/ 	.byte	0x04, 0x17
        /*001a*/ 	.short	(.L_17 - .L_16)
.L_16:
        /*001c*/ 	.word	0x00000000
        /*0020*/ 	.short	0x0002
        /*0022*/ 	.short	0x0010
        /*0024*/ 	.byte	0x00, 0xf5, 0x21, 0x00


	//----- nvinfo : EIATTR_KPARAM_INFO
	.align		4
.L_17:
        /*0028*/ 	.byte	0x04, 0x17
        /*002a*/ 	.short	(.L_19 - .L_18)
.L_18:
        /*002c*/ 	.word	0x00000000
        /*0030*/ 	.short	0x0001
        /*0032*/ 	.short	0x0008
        /*0034*/ 	.byte	0x00, 0xf5, 0x21, 0x00


	//----- nvinfo : EIATTR_KPARAM_INFO
	.align		4
.L_19:
        /*0038*/ 	.byte	0x04, 0x17
        /*003a*/ 	.short	(.L_21 - .L_20)
.L_20:
        /*003c*/ 	.word	0x00000000
        /*0040*/ 	.short	0x0000
        /*0042*/ 	.short	0x0000
        /*0044*/ 	.byte	0x00, 0xf5, 0x21, 0x00


	//----- nvinfo : EIATTR_SPARSE_MMA_MASK
	.align		4
.L_21:
        /*0048*/ 	.byte	0x03, 0x50
        /*004a*/ 	.short	0x0000


	//----- nvinfo : EIATTR_MAXREG_COUNT
	.align		4
        /*004c*/ 	.byte	0x03, 0x1b
        /*004e*/ 	.short	0x00ff


	//----- nvinfo : EIATTR_NUM_BARRIERS
	.align		4
        /*0050*/ 	.byte	0x02, 0x4c
        /*0052*/ 	.byte	0x01
	.zero		1


	//----- nvinfo : EIATTR_MERCURY_ISA_VERSION
	.align		4
        /*0054*/ 	.byte	0x03, 0x5f
        /*0056*/ 	.short	0x0101


	//----- nvinfo : EIATTR_VRC_CTA_INIT_COUNT
	.align		4
        /*0058*/ 	.byte	0x02, 0x4a
	.zero		1
	.zero		1


	//----- nvinfo : EIATTR_EXIT_INSTR_OFFSETS
	.align		4
        /*005c*/ 	.byte	0x04, 0x1c
        /*005e*/ 	.short	(.L_23 - .L_22)


	//   ....[0]....
.L_22:
        /*0060*/ 	.word	0x000000c0


	//   ....[1]....
        /*0064*/ 	.word	0x00000b30


	//----- nvinfo : EIATTR_CBANK_PARAM_SIZE
	.align		4
.L_23:
        /*0068*/ 	.byte	0x03, 0x19
        /*006a*/ 	.short	0x001c


	//----- nvinfo : EIATTR_PARAM_CBANK
	.align		4
        /*006c*/ 	.byte	0x04, 0x0a
        /*006e*/ 	.short	(.L_25 - .L_24)
	.align		4
.L_24:
        /*0070*/ 	.word	index@(.nv.constant0._Z18mult_square_matrixPiS_S_i)
        /*0074*/ 	.short	0x0380
        /*0076*/ 	.short	0x001c


	//----- nvinfo : EIATTR_SW_WAR
	.align		4
.L_25:
        /*0078*/ 	.byte	0x04, 0x36
        /*007a*/ 	.short	(.L_27 - .L_26)
.L_26:
        /*007c*/ 	.word	0x00000008
.L_27:


//--------------------- .nv.info._Z10stencil_2DPiS_ --------------------------
	.section	.nv.info._Z10stencil_2DPiS_,"",@"SHT_CUDA_INFO"
	.sectionflags	@""
	.align	4


	//----- nvinfo : EIATTR_CUDA_API_VERSION
	.align		4
        /*0000*/ 	.byte	0x04, 0x37
        /*0002*/ 	.short	(.L_29 - .L_28)
.L_28:
        /*0004*/ 	.word	0x00000082


	//----- nvinfo : EIATTR_KPARAM_INFO
	.align		4
.L_29:
        /*0008*/ 	.byte	0x04, 0x17
        /*000a*/ 	.short	(.L_31 - .L_30)
.L_30:
        /*000c*/ 	.word	0x00000000
        /*0010*/ 	.short	0x0001
        /*0012*/ 	.short	0x0008
        /*0014*/ 	.byte	0x00, 0xf5, 0x21, 0x00


	//----- nvinfo : EIATTR_KPARAM_INFO
	.align		4
.L_31:
        /*0018*/ 	.byte	0x04, 0x17
        /*001a*/ 	.short	(.L_33 - .L_32)
.L_32:
        /*001c*/ 	.word	0x00000000
        /*0020*/ 	.short	0x0000
        /*0022*/ 	.short	0x0000
        /*0024*/ 	.byte	0x00, 0xf5, 0x21, 0x00


	//----- nvinfo : EIATTR_SPARSE_MMA_MASK
	.align		4
.L_33:
        /*0028*/ 	.byte	0x03, 0x50
        /*002a*/ 	.short	0x0000


	//----- nvinfo : EIATTR_MAXREG_COUNT
	.align		4
        /*002c*/ 	.byte	0x03, 0x1b
        /*002e*/ 	.short	0x00ff


	//----- nvinfo : EIATTR_NUM_BARRIERS
	.align		4
        /*0030*/ 	.byte	0x02, 0x4c
        /*0032*/ 	.byte	0x01
	.zero		1


	//----- nvinfo : EIATTR_MERCURY_ISA_VERSION
	.align		4
        /*0034*/ 	.byte	0x03, 0x5f
        /*0036*/ 	.short	0x0101


	//----- nvinfo : EIATTR_VRC_CTA_INIT_COUNT
	.align		4
        /*0038*/ 	.byte	0x02, 0x4a
	.zero		1
	.zero		1


	//----- nvinfo : EIATTR_EXIT_INSTR_OFFSETS
	.align		4
        /*003c*/ 	.byte	0x04, 0x1c
        /*003e*/ 	.short	(.L_35 - .L_34)


	//   ....[0]....
.L_34:
        /*0040*/ 	.word	0x00000390


	//----- nvinfo : EIATTR_CBANK_PARAM_SIZE
	.align		4
.L_35:
        /*0044*/ 	.byte	0x03, 0x19
        /*0046*/ 	.short	0x0010


	//----- nvinfo : EIATTR_PARAM_CBANK
	.align		4
        /*0048*/ 	.byte	0x04, 0x0a
        /*004a*/ 	.short	(.L_37 - .L_36)
	.align		4
.L_36:
        /*004c*/ 	.word	index@(.nv.constant0._Z10stencil_2DPiS_)
        /*0050*/ 	.short	0x0380
        /*0052*/ 	.short	0x0010


	//----- nvinfo : EIATTR_SW_WAR
	.align		4
.L_37:
        /*0054*/ 	.byte	0x04, 0x36
        /*0056*/ 	.short	(.L_39 - .L_38)
.L_38:
        /*0058*/ 	.word	0x00000008
.L_39:


//--------------------- .nv.callgraph             --------------------------
	.section	.nv.callgraph,"",@"SHT_CUDA_CALLGRAPH"
	.align	4
	.sectionentsize	8
	.align		4
        /*0000*/ 	.word	0x00000000
	.align		4
        /*0004*/ 	.word	0xffffffff
	.align		4
        /*0008*/ 	.word	0x00000000
	.align		4
        /*000c*/ 	.word	0xfffffffe
	.align		4
        /*0010*/ 	.word	0x00000000
	.align		4
        /*0014*/ 	.word	0xfffffffd
	.align		4
        /*0018*/ 	.word	0x00000000
	.align		4
        /*001c*/ 	.word	0xfffffffc


//--------------------- .text._Z18mult_square_matrixPiS_S_i --------------------------
	.section	.text._Z18mult_square_matrixPiS_S_i,"ax",@progbits
	.align	128
        .global         _Z18mult_square_matrixPiS_S_i
        .type           _Z18mult_square_matrixPiS_S_i,@function
        .size           _Z18mult_square_matrixPiS_S_i,(.L_x_7 - _Z18mult_square_matrixPiS_S_i)
        .other          _Z18mult_square_matrixPiS_S_i,@"STO_CUDA_ENTRY STV_DEFAULT"
_Z18mult_square_matrixPiS_S_i:
.text._Z18mult_square_matrixPiS_S_i:
[----:B------:R-:W-:Y:S01]  /*0000*/  LDC R1, c[0x0][0x37c] ;  /* 0x0000df00ff017b82 */ /* 0x000fe20000000800 */
[----:B------:R-:W0:Y:S07]  /*0010*/  S2R R3, SR_TID.X ;  /* 0x0000000000037919 */ /* 0x000e2e0000002100 */
[----:B------:R-:W0:Y:S01]  /*0020*/  LDC R0, c[0x0][0x360] ;  /* 0x0000d800ff007b82 */ /* 0x000e220000000800 */
[----:B------:R-:W1:Y:S01]  /*0030*/  LDCU UR12, c[0x0][0x398] ;  /* 0x00007300ff0c77ac */ /* 0x000e620008000800 */
[----:B------:R-:W2:Y:S06]  /*0040*/  S2R R2, SR_TID.Y ;  /* 0x0000000000027919 */ /* 0x000eac0000002200 */
[----:B------:R-:W0:Y:S08]  /*0050*/  S2UR UR4, SR_CTAID.X ;  /* 0x00000000000479c3 */ /* 0x000e300000002500 */
[----:B------:R-:W2:Y:S08]  /*0060*/  S2UR UR5, SR_CTAID.Y ;  /* 0x00000000000579c3 */ /* 0x000eb00000002600 */
[----:B------:R-:W2:Y:S01]  /*0070*/  LDC R13, c[0x0][0x364] ;  /* 0x0000d900ff0d7b82 */ /* 0x000ea20000000800 */
[----:B0-----:R-:W-:-:S02]  /*0080*/  IMAD R0, R0, UR4, R3 ;  /* 0x0000000400007c24 */ /* 0x001fc4000f8e0203 */
[----:B--2---:R-:W-:-:S05]  /*0090*/  IMAD R13, R13, UR5, R2 ;  /* 0x000000050d0d7c24 */ /* 0x004fca000f8e0202 */
[----:B------:R-:W-:-:S04]  /*00a0*/  VIMNMX R2, PT, PT, R0, R13, !PT ;  /* 0x0000000d00027248 */ /* 0x000fc80007fe0100 */
[----:B-1----:R-:W-:-:S13]  /*00b0*/  ISETP.GE.AND P0, PT, R2, UR12, PT ;  /* 0x0000000c02007c0c */ /* 0x002fda000bf06270 */
[----:B------:R-:W-:Y:S05]  /*00c0*/  @P0 EXIT ;  /* 0x000000000000094d */ /* 0x000fea0003800000 */
[----:B------:R-:W-:Y:S01]  /*00d0*/  UISETP.GE.U32.AND UP0, UPT, UR12, 0x8, UPT ;  /* 0x000000080c00788c */ /* 0x000fe2000bf06070 */
[----:B------:R-:W-:Y:S02]  /*00e0*/  HFMA2 R12, -RZ, RZ, 0, 0 ;  /* 0x00000000ff0c7431 */ /* 0x000fe400000001ff */
[----:B------:R-:W-:Y:S01]  /*00f0*/  IMAD R13, R13, UR12, RZ ;  /* 0x0000000c0d0d7c24 */ /* 0x000fe2000f8e02ff */
[----:B------:R-:W-:Y:S01]  /*0100*/  UMOV UR4, URZ ;  /* 0x000000ff00047c82 */ /* 0x000fe20008000000 */
[----:B------:R-:W0:Y:S04]  /*0110*/  LDCU.64 UR10, c[0x0][0x358] ;  /* 0x00006b00ff0a77ac */ /* 0x000e280008000a00 */
[----:B------:R-:W-:Y:S05]  /*0120*/  BRA.U !UP0, `(.L_x_0) ;  /* 0x0000000508287547 */ /* 0x000fea000b800000 */
[----:B------:R-:W1:Y:S01]  /*0130*/  LDCU.128 UR16, c[0x0][0x380] ;  /* 0x00007000ff1077ac */ /* 0x000e620008000c00 */
[----:B------:R-:W-:Y:S02]  /*0140*/  MOV R12, RZ ;  /* 0x000000ff000c7202 */ /* 0x000fe40000000f00 */
[----:B------:R-:W-:Y:S01]  /*0150*/  MOV R14, R0 ;  /* 0x00000000000e7202 */ /* 0x000fe20000000f00 */
[----:B------:R-:W-:-:S04]  /*0160*/  ULOP3.LUT UR4, UR12, 0x7ffffff8, URZ, 0xc0, !UPT ;  /* 0x7ffffff80c047892 */ /* 0x000fc8000f8ec0ff */
[----:B------:R-:W-:Y:S01]  /*0170*/  UIADD3 UR5, UPT, UPT, -UR4, URZ, URZ ;  /* 0x000000ff04057290 */ /* 0x000fe2000fffe1ff */
[----:B-1----:R-:W-:Y:S01]  /*0180*/  MOV R2, UR16 ;  /* 0x0000001000027c02 */ /* 0x002fe20008000f00 */
[----:B------:R-:W-:Y:S01]  /*0190*/  UIMAD.WIDE UR6, UR12, 0x18, UR18 ;  /* 0x000000180c0678a5 */ /* 0x000fe2000f8e0212 */
[----:B------:R-:W-:Y:S01]  /*01a0*/  MOV R3, UR17 ;  /* 0x0000001100037c02 */ /* 0x000fe20008000f00 */
[----:B------:R-:W-:Y:S02]  /*01b0*/  UIMAD.WIDE UR8, UR12, 0x1c, UR18 ;  /* 0x0000001c0c0878a5 */ /* 0x000fe4000f8e0212 */
[----:B------:R-:W-:-:S03]  /*01c0*/  IMAD.WIDE.U32 R2, R13, 0x4, R2 ;  /* 0x000000040d027825 */ /* 0x000fc600078e0002 */
[----:B------:R-:W-:-:S04]  /*01d0*/  IADD3 R2, P0, PT, R2, 0x10, RZ ;  /* 0x0000001002027810 */ /* 0x000fc80007f1e0ff */
[----:B------:R-:W-:-:S09]  /*01e0*/  IADD3.X R3, PT, PT, RZ, R3, RZ, P0, !PT ;  /* 0x00000003ff037210 */ /* 0x000fd200007fe4ff */
.L_x_1:
[----:B------:R-:W-:Y:S01]  /*01f0*/  MOV R23, 0x4 ;  /* 0x0000000400177802 */ /* 0x000fe20000000f00 */
[----:B0-----:R-:W2:Y:S01]  /*0200*/  LDG.E R21, desc[UR10][R2.64+-0x10] ;  /* 0xfffff00a02157981 */ /* 0x001ea2000c1e1900 */
[----:B------:R-:W-:Y:S02]  /*0210*/  UIMAD.WIDE UR14, UR12, 0x4, UR18 ;  /* 0x000000040c0e78a5 */ /* 0x000fe4000f8e0212 */
[----:B------:R-:W-:Y:S02]  /*0220*/  UIMAD.WIDE UR16, UR12, 0x8, UR18 ;  /* 0x000000080c1078a5 */ /* 0x000fe4000f8e0212 */
[----:B------:R-:W-:Y:S02]  /*0230*/  IMAD.WIDE R22, R14, R23, UR18 ;  /* 0x000000120e167e25 */ /* 0x000fe4000f8e0217 */
[----:B------:R-:W-:Y:S02]  /*0240*/  MOV R4, UR14 ;  /* 0x0000000e00047c02 */ /* 0x000fe40008000f00 */
[----:B------:R-:W-:-:S02]  /*0250*/  MOV R5, UR15 ;  /* 0x0000000f00057c02 */ /* 0x000fc40008000f00 */
[----:B------:R-:W2:Y:S01]  /*0260*/  LDG.E R22, desc[UR10][R22.64] ;  /* 0x0000000a16167981 */ /* 0x000ea2000c1e1900 */
[----:B------:R-:W-:Y:S02]  /*0270*/  MOV R8, UR16 ;  /* 0x0000001000087c02 */ /* 0x000fe40008000f00 */
[----:B------:R-:W-:Y:S01]  /*0280*/  MOV R9, UR17 ;  /* 0x0000001100097c02 */ /* 0x000fe20008000f00 */
[----:B------:R-:W-:Y:S01]  /*0290*/  BAR.SYNC.DEFER_BLOCKING 0x0 ;  /* 0x0000000000007b1d */ /* 0x000fe20000010000 */
[----:B------:R-:W-:-:S05]  /*02a0*/  IMAD.WIDE R4, R14, 0x4, R4 ;  /* 0x000000040e047825 */ /* 0x000fca00078e0204 */
[----:B------:R0:W3:Y:S04]  /*02b0*/  LDG.E R20, desc[UR10][R4.64] ;  /* 0x0000000a04147981 */ /* 0x0000e8000c1e1900 */
[----:B------:R-:W3:Y:S01]  /*02c0*/  LDG.E R19, desc[UR10][R2.64+-0xc] ;  /* 0xfffff40a02137981 */ /* 0x000ee2000c1e1900 */
[----:B------:R-:W-:Y:S01]  /*02d0*/  BAR.SYNC.DEFER_BLOCKING 0x0 ;  /* 0x0000000000007b1d */ /* 0x000fe20000010000 */
[----:B------:R-:W-:-:S04]  /*02e0*/  IMAD.WIDE R8, R14, 0x4, R8 ;  /* 0x000000040e087825 */ /* 0x000fc800078e0208 */
[----:B------:R-:W-:Y:S01]  /*02f0*/  HFMA2 R11, -RZ, RZ, 0, 2.384185791015625e-07 ;  /* 0x00000004ff0b7431 */ /* 0x000fe200000001ff */
[----:B------:R-:W-:Y:S01]  /*0300*/  UIMAD.WIDE UR14, UR12, 0xc, UR18 ;  /* 0x0000000c0c0e78a5 */ /* 0x000fe2000f8e0212 */
[----:B------:R-:W-:Y:S01]  /*0310*/  HFMA2 R15, -RZ, RZ, 0, 2.384185791015625e-07 ;  /* 0x00000004ff0f7431 */ /* 0x000fe200000001ff */
[----:B------:R-:W-:Y:S01]  /*0320*/  UIMAD.WIDE UR20, UR12, 0x14, UR18 ;  /* 0x000000140c1478a5 */ /* 0x000fe2000f8e0212 */
[----:B------:R1:W4:Y:S04]  /*0330*/  LDG.E R18, desc[UR10][R8.64] ;  /* 0x0000000a08127981 */ /* 0x000328000c1e1900 */
[----:B------:R-:W4:Y:S01]  /*0340*/  LDG.E R17, desc[UR10][R2.64+-0x8] ;  /* 0xfffff80a02117981 */ /* 0x000f22000c1e1900 */
[C---:B------:R-:W-:Y:S01]  /*0350*/  IMAD.WIDE R10, R14.reuse, R11, UR14 ;  /* 0x0000000e0e0a7e25 */ /* 0x040fe2000f8e020b */
[----:B------:R-:W-:Y:S03]  /*0360*/  BAR.SYNC.DEFER_BLOCKING 0x0 ;  /* 0x0000000000007b1d */ /* 0x000fe60000010000 */
[C---:B0-----:R-:W-:Y:S01]  /*0370*/  IMAD.WIDE R4, R14.reuse, R15, UR20 ;  /* 0x000000140e047e25 */ /* 0x041fe2000f8e020f */
[----:B------:R-:W-:Y:S01]  /*0380*/  UIMAD.WIDE UR16, UR12, 0x10, UR18 ;  /* 0x000000100c1078a5 */ /* 0x000fe2000f8e0212 */
[----:B------:R-:W-:Y:S01]  /*0390*/  MOV R7, 0x4 ;  /* 0x0000000400077802 */ /* 0x000fe20000000f00 */
[----:B------:R0:W5:Y:S04]  /*03a0*/  LDG.E R16, desc[UR10][R10.64] ;  /* 0x0000000a0a107981 */ /* 0x000168000c1e1900 */
[----:B------:R-:W5:Y:S01]  /*03b0*/  LDG.E R15, desc[UR10][R2.64+-0x4] ;  /* 0xfffffc0a020f7981 */ /* 0x000f62000c1e1900 */
[----:B------:R-:W-:Y:S01]  /*03c0*/  BAR.SYNC.DEFER_BLOCKING 0x0 ;  /* 0x0000000000007b1d */ /* 0x000fe20000010000 */
[----:B------:R-:W-:-:S06]  /*03d0*/  IMAD.WIDE R6, R14, R7, UR16 ;  /* 0x000000100e067e25 */ /* 0x000fcc000f8e0207 */
[----:B------:R-:W5:Y:S04]  /*03e0*/  LDG.E R6, desc[UR10][R6.64] ;  /* 0x0000000a06067981 */ /* 0x000f68000c1e1900 */
[----:B------:R-:W5:Y:S01]  /*03f0*/  LDG.E R23, desc[UR10][R2.64] ;  /* 0x0000000a02177981 */ /* 0x000f62000c1e1900 */
[----:B------:R-:W-:Y:S01]  /*0400*/  BAR.SYNC.DEFER_BLOCKING 0x0 ;  /* 0x0000000000007b1d */ /* 0x000fe20000010000 */
[----:B------:R-:W-:-:S05]  /*0410*/  MOV R25, 0x4 ;  /* 0x0000000400197802 */ /* 0x000fca0000000f00 */
[----:B------:R-:W5:Y:S04]  /*0420*/  LDG.E R5, desc[UR10][R4.64] ;  /* 0x0000000a04057981 */ /* 0x000f68000c1e1900 */
[----:B------:R-:W5:Y:S01]  /*0430*/  LDG.E R24, desc[UR10][R2.64+0x4] ;  /* 0x0000040a02187981 */ /* 0x000f62000c1e1900 */
[----:B-1----:R-:W-:Y:S01]  /*0440*/  IMAD.WIDE R8, R14, R25, UR6 ;  /* 0x000000060e087e25 */ /* 0x002fe2000f8e0219 */
[----:B------:R-:W-:Y:S03]  /*0450*/  BAR.SYNC.DEFER_BLOCKING 0x0 ;  /* 0x0000000000007b1d */ /* 0x000fe60000010000 */
[----:B------:R-:W-:-:S03]  /*0460*/  HFMA2 R27, -RZ, RZ, 0, 2.384185791015625e-07 ;  /* 0x00000004ff1b7431 */ /* 0x000fc600000001ff */
[----:B------:R1:W5:Y:S04]  /*0470*/  LDG.E R8, desc[UR10][R8.64] ;  /* 0x0000000a08087981 */ /* 0x000368000c1e1900 */
[----:B------:R-:W5:Y:S01]  /*0480*/  LDG.E R25, desc[UR10][R2.64+0x8] ;  /* 0x0000080a02197981 */ /* 0x000f62000c1e1900 */
[----:B------:R-:W-:Y:S01]  /*0490*/  BAR.SYNC.DEFER_BLOCKING 0x0 ;  /* 0x0000000000007b1d */ /* 0x000fe20000010000 */
[----:B0-----:R-:W-:-:S06]  /*04a0*/  IMAD.WIDE R10, R14, R27, UR8 ;  /* 0x000000080e0a7e25 */ /* 0x001fcc000f8e021b */
[----:B------:R-:W5:Y:S04]  /*04b0*/  LDG.E R10, desc[UR10][R10.64] ;  /* 0x0000000a0a0a7981 */ /* 0x000f68000c1e1900 */
[----:B------:R0:W5:Y:S01]  /*04c0*/  LDG.E R7, desc[UR10][R2.64+0xc] ;  /* 0x00000c0a02077981 */ /* 0x000162000c1e1900 */
[----:B------:R-:W-:-:S04]  /*04d0*/  UIADD3 UR5, UPT, UPT, UR5, 0x8, URZ ;  /* 0x0000000805057890 */ /* 0x000fc8000fffe0ff */
[----:B------:R-:W-:Y:S01]  /*04e0*/  UISETP.NE.AND UP0, UPT, UR5, URZ, UPT ;  /* 0x000000ff0500728c */ /* 0x000fe2000bf05270 */
[----:B-1----:R-:W-:Y:S01]  /*04f0*/  MOV R9, UR12 ;  /* 0x0000000c00097c02 */ /* 0x002fe20008000f00 */
[----:B------:R-:W-:Y:S01]  /*0500*/  BAR.SYNC.DEFER_BLOCKING 0x0 ;  /* 0x0000000000007b1d */ /* 0x000fe20000010000 */
[----:B0-----:R-:W-:Y:S02]  /*0510*/  IADD3 R2, P0, PT, R2, 0x20, RZ ;  /* 0x0000002002027810 */ /* 0x001fe40007f1e0ff */
[----:B------:R-:W-:Y:S02]  /*0520*/  LEA R14, R9, R14, 0x3 ;  /* 0x0000000e090e7211 */ /* 0x000fe400078e18ff */
[----:B------:R-:W-:Y:S01]  /*0530*/  IADD3.X R3, PT, PT, RZ, R3, RZ, P0, !PT ;  /* 0x00000003ff037210 */ /* 0x000fe200007fe4ff */
[----:B--2---:R-:W-:-:S04]  /*0540*/  IMAD R21, R21, R22, R12 ;  /* 0x0000001615157224 */ /* 0x004fc800078e020c */
[----:B---3--:R-:W-:-:S04]  /*0550*/  IMAD R19, R19, R20, R21 ;  /* 0x0000001413137224 */ /* 0x008fc800078e0215 */
[----:B----4-:R-:W-:-:S04]  /*0560*/  IMAD R17, R17, R18, R19 ;  /* 0x0000001211117224 */ /* 0x010fc800078e0213 */
[----:B-----5:R-:W-:-:S04]  /*0570*/  IMAD R15, R15, R16, R17 ;  /* 0x000000100f0f7224 */ /* 0x020fc800078e0211 */
[----:B------:R-:W-:-:S04]  /*0580*/  IMAD R6, R23, R6, R15 ;  /* 0x0000000617067224 */ /* 0x000fc800078e020f */
[----:B------:R-:W-:-:S04]  /*0590*/  IMAD R5, R24, R5, R6 ;  /* 0x0000000518057224 */ /* 0x000fc800078e0206 */
[----:B------:R-:W-:-:S04]  /*05a0*/  IMAD R5, R25, R8, R5 ;  /* 0x0000000819057224 */ /* 0x000fc800078e0205 */
[----:B------:R-:W-:Y:S01]  /*05b0*/  IMAD R12, R7, R10, R5 ;  /* 0x0000000a070c7224 */ /* 0x000fe200078e0205 */
[----:B------:R-:W-:Y:S06]  /*05c0*/  BRA.U UP0, `(.L_x_1) ;  /* 0xfffffffd00087547 */ /* 0x000fec000b83ffff */
.L_x_0:
[----:B------:R-:W-:-:S04]  /*05d0*/  ULOP3.LUT UR6, UR12, 0x7, URZ, 0xc0, !UPT ;  /* 0x000000070c067892 */ /* 0x000fc8000f8ec0ff */
[----:B------:R-:W-:-:S09]  /*05e0*/  UISETP.NE.AND UP0, UPT, UR6, URZ, UPT ;  /* 0x000000ff0600728c */ /* 0x000fd2000bf05270 */
[----:B------:R-:W-:Y:S05]  /*05f0*/  BRA.U !UP0, `(.L_x_2) ;  /* 0x00000005083c7547 */ /* 0x000fea000b800000 */
[----:B------:R-:W-:Y:S02]  /*0600*/  UISETP.GE.U32.AND UP0, UPT, UR6, 0x4, UPT ;  /* 0x000000040600788c */ /* 0x000fe4000bf06070 */
[----:B------:R-:W-:-:S04]  /*0610*/  ULOP3.LUT UR5, UR12, 0x3, URZ, 0xc0, !UPT ;  /* 0x000000030c057892 */ /* 0x000fc8000f8ec0ff */
[----:B------:R-:W-:-:S03]  /*0620*/  UISETP.NE.AND UP1, UPT, UR5, URZ, UPT ;  /* 0x000000ff0500728c */ /* 0x000fc6000bf25270 */
[----:B------:R-:W-:Y:S08]  /*0630*/  BRA.U !UP0, `(.L_x_3) ;  /* 0x00000001088c7547 */ /* 0x000ff0000b800000 */
[----:B------:R-:W1:Y:S01]  /*0640*/  LDC.64 R6, c[0x0][0x388] ;  /* 0x0000e200ff067b82 */ /* 0x000e620000000a00 */
[----:B------:R-:W-:Y:S01]  /*0650*/  MOV R9, UR4 ;  /* 0x0000000400097c02 */ /* 0x000fe20008000f00 */
[----:B------:R-:W2:Y:S01]  /*0660*/  LDCU.64 UR6, c[0x0][0x380] ;  /* 0x00007000ff0677ac */ /* 0x000ea20008000a00 */
[C---:B------:R-:W-:Y:S02]  /*0670*/  IADD3 R3, PT, PT, R13.reuse, UR4, RZ ;  /* 0x000000040d037c10 */ /* 0x040fe4000fffe0ff */
[----:B------:R-:W-:Y:S01]  /*0680*/  IADD3 R10, P0, PT, R13, UR4, RZ ;  /* 0x000000040d0a7c10 */ /* 0x000fe2000ff1e0ff */
[----:B------:R-:W-:Y:S01]  /*0690*/  IMAD R9, R9, UR12, R0 ;  /* 0x0000000c09097c24 */ /* 0x000fe2000f8e0200 */
[----:B------:R-:W-:Y:S01]  /*06a0*/  MOV R11, UR12 ;  /* 0x0000000c000b7c02 */ /* 0x000fe20008000f00 */
[----:B------:R-:W3:Y:S02]  /*06b0*/  LDC.64 R4, c[0x0][0x380] ;  /* 0x0000e000ff047b82 */ /* 0x000ee40000000a00 */
[----:B-1----:R-:W-:Y:S01]  /*06c0*/  IMAD.WIDE R6, R9, 0x4, R6 ;  /* 0x0000000409067825 */ /* 0x002fe200078e0206 */
[----:B------:R-:W-:-:S05]  /*06d0*/  MOV R9, UR12 ;  /* 0x0000000c00097c02 */ /* 0x000fca0008000f00 */
[----:B------:R-:W-:Y:S02]  /*06e0*/  IMAD.WIDE R8, R9, 0x4, R6 ;  /* 0x0000000409087825 */ /* 0x000fe400078e0206 */
[----:B0-----:R-:W4:Y:S02]  /*06f0*/  LDG.E R6, desc[UR10][R6.64] ;  /* 0x0000000a06067981 */ /* 0x001f24000c1e1900 */
[----:B---3--:R-:W-:Y:S01]  /*0700*/  IMAD.WIDE.U32 R4, R3, 0x4, R4 ;  /* 0x0000000403047825 */ /* 0x008fe200078e0004 */
[----:B------:R-:W-:Y:S02]  /*0710*/  IADD3.X R3, PT, PT, RZ, RZ, RZ, P0, !PT ;  /* 0x000000ffff037210 */ /* 0x000fe400007fe4ff */
[----:B--2---:R-:W-:-:S03]  /*0720*/  LEA R2, P0, R10, UR6, 0x2 ;  /* 0x000000060a027c11 */ /* 0x004fc6000f8010ff */
[----:B------:R-:W4:Y:S01]  /*0730*/  LDG.E R5, desc[UR10][R4.64] ;  /* 0x0000000a04057981 */ /* 0x000f22000c1e1900 */
[----:B------:R-:W-:Y:S01]  /*0740*/  LEA.HI.X R3, R10, UR7, R3, 0x2, P0 ;  /* 0x000000070a037c11 */ /* 0x000fe200080f1403 */
[----:B------:R-:W-:Y:S01]  /*0750*/  BAR.SYNC.DEFER_BLOCKING 0x0 ;  /* 0x0000000000007b1d */ /* 0x000fe20000010000 */
[----:B------:R-:W-:Y:S01]  /*0760*/  IMAD.WIDE R10, R11, 0x4, R8 ;  /* 0x000000040b0a7825 */ /* 0x000fe200078e0208 */
[----:B------:R-:W-:-:S04]  /*0770*/  MOV R15, UR12 ;  /* 0x0000000c000f7c02 */ /* 0x000fc80008000f00 */
[----:B------:R-:W2:Y:S04]  /*0780*/  LDG.E R8, desc[UR10][R8.64] ;  /* 0x0000000a08087981 */ /* 0x000ea8000c1e1900 */
[----:B------:R-:W2:Y:S01]  /*0790*/  LDG.E R16, desc[UR10][R2.64+0x4] ;  /* 0x0000040a02107981 */ /* 0x000ea2000c1e1900 */
[----:B------:R-:W-:Y:S01]  /*07a0*/  BAR.SYNC.DEFER_BLOCKING 0x0 ;  /* 0x0000000000007b1d */ /* 0x000fe20000010000 */
[----:B------:R-:W-:-:S05]  /*07b0*/  IMAD.WIDE R14, R15, 0x4, R10 ;  /* 0x000000040f0e7825 */ /* 0x000fca00078e020a */
[----:B------:R-:W3:Y:S04]  /*07c0*/  LDG.E R10, desc[UR10][R10.64] ;  /* 0x0000000a0a0a7981 */ /* 0x000ee8000c1e1900 */
[----:B------:R-:W3:Y:S01]  /*07d0*/  LDG.E R18, desc[UR10][R2.64+0x8] ;  /* 0x0000080a02127981 */ /* 0x000ee2000c1e1900 */
[----:B------:R-:W-:Y:S06]  /*07e0*/  BAR.SYNC.DEFER_BLOCKING 0x0 ;  /* 0x0000000000007b1d */ /* 0x000fec0000010000 */
[----:B------:R-:W5:Y:S04]  /*07f0*/  LDG.E R4, desc[UR10][R2.64+0xc] ;  /* 0x00000c0a02047981 */ /* 0x000f68000c1e1900 */
[----:B------:R-:W5:Y:S01]  /*0800*/  LDG.E R14, desc[UR10][R14.64] ;  /* 0x0000000a0e0e7981 */ /* 0x000f62000c1e1900 */
[----:B------:R-:W-:Y:S01]  /*0810*/  UIADD3 UR4, UPT, UPT, UR4, 0x4, URZ ;  /* 0x0000000404047890 */ /* 0x000fe2000fffe0ff */
[----:B------:R-:W-:Y:S01]  /*0820*/  BAR.SYNC.DEFER_BLOCKING 0x0 ;  /* 0x0000000000007b1d */ /* 0x000fe20000010000 */
[----:B----4-:R-:W-:-:S04]  /*0830*/  IMAD R5, R5, R6, R12 ;  /* 0x0000000605057224 */ /* 0x010fc800078e020c */
[----:B--2---:R-:W-:-:S04]  /*0840*/  IMAD R5, R16, R8, R5 ;  /* 0x0000000810057224 */ /* 0x004fc800078e0205 */
[----:B---3--:R-:W-:-:S04]  /*0850*/  IMAD R5, R18, R10, R5 ;  /* 0x0000000a12057224 */ /* 0x008fc800078e0205 */
[----:B-----5:R-:W-:-:S07]  /*0860*/  IMAD R12, R4, R14, R5 ;  /* 0x0000000e040c7224 */ /* 0x020fce00078e0205 */
.L_x_3:
[----:B------:R-:W-:Y:S05]  /*0870*/  BRA.U !UP1, `(.L_x_2) ;  /* 0x00000001099c7547 */ /* 0x000fea000b800000 */
[----:B------:R-:W-:Y:S02]  /*0880*/  UISETP.NE.AND UP0, UPT, UR5, 0x1, UPT ;  /* 0x000000010500788c */ /* 0x000fe4000bf05270 */
[----:B------:R-:W-:-:S04]  /*0890*/  ULOP3.LUT UR6, UR12, 0x1, URZ, 0xc0, !UPT ;  /* 0x000000010c067892 */ /* 0x000fc8000f8ec0ff */
[----:B------:R-:W-:-:S03]  /*08a0*/  UISETP.NE.U32.AND UP1, UPT, UR6, 0x1, UPT ;  /* 0x000000010600788c */ /* 0x000fc6000bf25070 */
[----:B------:R-:W-:Y:S08]  /*08b0*/  BRA.U !UP0, `(.L_x_4) ;  /* 0x00000001085c7547 */ /* 0x000ff0000b800000 */
[----:B------:R-:W1:Y:S01]  /*08c0*/  LDC.64 R2, c[0x0][0x388] ;  /* 0x0000e200ff027b82 */ /* 0x000e620000000a00 */
[----:B------:R-:W2:Y:S01]  /*08d0*/  LDCU.64 UR6, c[0x0][0x380] ;  /* 0x00007000ff0677ac */ /* 0x000ea20008000a00 */
[----:B------:R-:W-:Y:S02]  /*08e0*/  MOV R7, UR4 ;  /* 0x0000000400077c02 */ /* 0x000fe40008000f00 */
[C---:B------:R-:W-:Y:S02]  /*08f0*/  IADD3 R8, P0, PT, R13.reuse, UR4, RZ ;  /* 0x000000040d087c10 */ /* 0x040fe4000ff1e0ff */
[----:B------:R-:W-:Y:S01]  /*0900*/  IADD3 R9, PT, PT, R13, UR4, RZ ;  /* 0x000000040d097c10 */ /* 0x000fe2000fffe0ff */
[----:B------:R-:W-:Y:S01]  /*0910*/  IMAD R7, R7, UR12, R0 ;  /* 0x0000000c07077c24 */ /* 0x000fe2000f8e0200 */
[----:B------:R-:W3:Y:S01]  /*0920*/  LDC.64 R4, c[0x0][0x380] ;  /* 0x0000e000ff047b82 */ /* 0x000ee20000000a00 */
[----:B------:R-:W-:Y:S02]  /*0930*/  MOV R11, UR12 ;  /* 0x0000000c000b7c02 */ /* 0x000fe40008000f00 */
[----:B-1----:R-:W-:Y:S01]  /*0940*/  IMAD.WIDE R6, R7, 0x4, R2 ;  /* 0x0000000407067825 */ /* 0x002fe200078e0202 */
[----:B------:R-:W-:-:S02]  /*0950*/  IADD3.X R3, PT, PT, RZ, RZ, RZ, P0, !PT ;  /* 0x000000ffff037210 */ /* 0x000fc400007fe4ff */
[----:B--2---:R-:W-:-:S04]  /*0960*/  LEA R2, P0, R8, UR6, 0x2 ;  /* 0x0000000608027c11 */ /* 0x004fc8000f8010ff */
[----:B------:R-:W-:Y:S01]  /*0970*/  LEA.HI.X R3, R8, UR7, R3, 0x2, P0 ;  /* 0x0000000708037c11 */ /* 0x000fe200080f1403 */
[----:B---3--:R-:W-:-:S04]  /*0980*/  IMAD.WIDE.U32 R4, R9, 0x4, R4 ;  /* 0x0000000409047825 */ /* 0x008fc800078e0004 */
[----:B------:R-:W-:Y:S02]  /*0990*/  IMAD.WIDE R8, R11, 0x4, R6 ;  /* 0x000000040b087825 */ /* 0x000fe400078e0206 */
[----:B0-----:R-:W2:Y:S04]  /*09a0*/  LDG.E R5, desc[UR10][R4.64] ;  /* 0x0000000a04057981 */ /* 0x001ea8000c1e1900 */
[----:B------:R-:W2:Y:S01]  /*09b0*/  LDG.E R6, desc[UR10][R6.64] ;  /* 0x0000000a06067981 */ /* 0x000ea2000c1e1900 */
[----:B------:R-:W-:Y:S06]  /*09c0*/  BAR.SYNC.DEFER_BLOCKING 0x0 ;  /* 0x0000000000007b1d */ /* 0x000fec0000010000 */
[----:B------:R-:W3:Y:S04]  /*09d0*/  LDG.E R8, desc[UR10][R8.64] ;  /* 0x0000000a08087981 */ /* 0x000ee8000c1e1900 */
[----:B------:R-:W3:Y:S01]  /*09e0*/  LDG.E R3, desc[UR10][R2.64+0x4] ;  /* 0x0000040a02037981 */ /* 0x000ee2000c1e1900 */
[----:B------:R-:W-:Y:S01]  /*09f0*/  UIADD3 UR4, UPT, UPT, UR4, 0x2, URZ ;  /* 0x0000000204047890 */ /* 0x000fe2000fffe0ff */
[----:B------:R-:W-:Y:S01]  /*0a00*/  BAR.SYNC.DEFER_BLOCKING 0x0 ;  /* 0x0000000000007b1d */ /* 0x000fe20000010000 */
[----:B--2---:R-:W-:-:S04]  /*0a10*/  IMAD R12, R5, R6, R12 ;  /* 0x00000006050c7224 */ /* 0x004fc800078e020c */
[----:B---3--:R-:W-:-:S07]  /*0a20*/  IMAD R12, R3, R8, R12 ;  /* 0x00000008030c7224 */ /* 0x008fce00078e020c */
.L_x_4:
[----:B------:R-:W-:Y:S05]  /*0a30*/  BRA.U UP1, `(.L_x_2) ;  /* 0x00000001012c7547 */ /* 0x000fea000b800000 */
[----:B------:R-:W1:Y:S01]  /*0a40*/  LDC.64 R2, c[0x0][0x380] ;  /* 0x0000e000ff027b82 */ /* 0x000e620000000a00 */
[----:B------:R-:W-:Y:S02]  /*0a50*/  MOV R9, UR4 ;  /* 0x0000000400097c02 */ /* 0x000fe40008000f00 */
[----:B------:R-:W-:-:S03]  /*0a60*/  IADD3 R7, PT, PT, R13, UR4, RZ ;  /* 0x000000040d077c10 */ /* 0x000fc6000fffe0ff */
[----:B------:R-:W-:Y:S02]  /*0a70*/  IMAD R9, R9, UR12, R0 ;  /* 0x0000000c09097c24 */ /* 0x000fe4000f8e0200 */
[----:B------:R-:W2:Y:S01]  /*0a80*/  LDC.64 R4, c[0x0][0x388] ;  /* 0x0000e200ff047b82 */ /* 0x000ea20000000a00 */
[----:B-1----:R-:W-:-:S06]  /*0a90*/  IMAD.WIDE.U32 R2, R7, 0x4, R2 ;  /* 0x0000000407027825 */ /* 0x002fcc00078e0002 */
[----:B0-----:R-:W3:Y:S01]  /*0aa0*/  LDG.E R3, desc[UR10][R2.64] ;  /* 0x0000000a02037981 */ /* 0x001ee2000c1e1900 */
[----:B--2---:R-:W-:-:S06]  /*0ab0*/  IMAD.WIDE R4, R9, 0x4, R4 ;  /* 0x0000000409047825 */ /* 0x004fcc00078e0204 */
[----:B------:R-:W3:Y:S01]  /*0ac0*/  LDG.E R4, desc[UR10][R4.64] ;  /* 0x0000000a04047981 */ /* 0x000ee2000c1e1900 */
[----:B------:R-:W-:Y:S01]  /*0ad0*/  BAR.SYNC.DEFER_BLOCKING 0x0 ;  /* 0x0000000000007b1d */ /* 0x000fe20000010000 */
[----:B---3--:R-:W-:-:S07]  /*0ae0*/  IMAD R12, R3, R4, R12 ;  /* 0x00000004030c7224 */ /* 0x008fce00078e020c */
.L_x_2:
[----:B------:R-:W1:Y:S01]  /*0af0*/  LDC.64 R2, c[0x0][0x390] ;  /* 0x0000e400ff027b82 */ /* 0x000e620000000a00 */
[----:B------:R-:W-:-:S05]  /*0b00*/  IADD3 R13, PT, PT, R0, R13, RZ ;  /* 0x0000000d000d7210 */ /* 0x000fca0007ffe0ff */
[----:B-1----:R-:W-:-:S05]  /*0b10*/  IMAD.WIDE R2, R13, 0x4, R2 ;  /* 0x000000040d027825 */ /* 0x002fca00078e0202 */
[----:B0-----:R-:W-:Y:S01]  /*0b20*/  STG.E desc[UR10][R2.64], R12 ;  /* 0x0000000c02007986 */ /* 0x001fe2000c10190a */
[----:B------:R-:W-:Y:S05]  /*0b30*/  EXIT ;  /* 0x000000000000794d */ /* 0x000fea0003800000 */
.L_x_5:
[----:B------:R-:W-:-:S00]  /*0b40*/  BRA `(.L_x_5) ;  /* 0xfffffffc00fc7947 */ /* 0x000fc0000383ffff */
[----:B------:R-:W-:-:S00]  /*0b50*/  NOP ;  /* 0x0000000000007918 */ /* 0x000fc00000000000 */
        /* <DEDUP_REMOVED lines=10> */
.L_x_7:


//--------------------- .text._Z10stencil_2DPiS_  --------------------------
	.section	.text._Z10stencil_2DPiS_,"ax",@progbits
	.align	128
        .global         _Z10stencil_2DPiS_
        .type           _Z10stencil_2DPiS_,@function
        .size           _Z10stencil_2DPiS_,(.L_x_8 - _Z10stencil_2DPiS_)
        .other          _Z10stencil_2DPiS_,@"STO_CUDA_ENTRY STV_DEFAULT"
_Z10stencil_2DPiS_:
.text._Z10stencil_2DPiS_:
[----:B------:R-:W-:Y:S01]  /*0000*/  LDC R1, c[0x0][0x37c] ;  /* 0x0000df00ff017b82 */ /* 0x000fe20000000800 */
[----:B------:R-:W0:Y:S07]  /*0010*/  S2R R16, SR_TID.X ;  /* 0x0000000000107919 */ /* 0x000e2e0000002100 */
[----:B------:R-:W1:Y:S01]  /*0020*/  S2UR UR6, SR_CTAID.X ;  /* 0x00000000000679c3 */ /* 0x000e620000002500 */
[----:B------:R-:W2:Y:S01]  /*0030*/  LDCU.64 UR4, c[0x0][0x358] ;  /* 0x00006b00ff0477ac */ /* 0x000ea20008000a00 */
[----:B------:R-:W3:Y:S06]  /*0040*/  S2R R9, SR_TID.Y ;  /* 0x0000000000097919 */ /* 0x000eec0000002200 */
[----:B------:R-:W1:Y:S08]  /*0050*/  LDC R5, c[0x0][0x360] ;  /* 0x0000d800ff057b82 */ /* 0x000e700000000800 */
[----:B------:R-:W4:Y:S08]  /*0060*/  S2UR UR7, SR_CTAID.Y ;  /* 0x00000000000779c3 */ /* 0x000f300000002600 */
[----:B------:R-:W4:Y:S01]  /*0070*/  LDC R4, c[0x0][0x364] ;  /* 0x0000d900ff047b82 */ /* 0x000f220000000800 */
[----:B0-----:R-:W-:-:S07]  /*0080*/  ISETP.GT.U32.AND P0, PT, R16, 0x2, PT ;  /* 0x000000021000780c */ /* 0x001fce0003f04070 */
[----:B------:R-:W0:Y:S01]  /*0090*/  LDC.64 R2, c[0x0][0x380] ;  /* 0x0000e000ff027b82 */ /* 0x000e220000000a00 */
[----:B-1----:R-:W-:Y:S01]  /*00a0*/  IMAD R0, R5, UR6, R16 ;  /* 0x0000000605007c24 */ /* 0x002fe2000f8e0210 */
[----:B---3--:R-:W-:Y:S01]  /*00b0*/  ISETP.GT.U32.AND P1, PT, R9, 0x2, PT ;  /* 0x000000020900780c */ /* 0x008fe20003f24070 */
[----:B----4-:R-:W-:-:S04]  /*00c0*/  IMAD R5, R4, UR7, R9 ;  /* 0x0000000704057c24 */ /* 0x010fc8000f8e0209 */
[----:B------:R-:W-:-:S04]  /*00d0*/  IMAD R0, R0, 0x206, R5 ;  /* 0x0000020600007824 */ /* 0x000fc800078e0205 */
[----:B0-----:R-:W-:-:S05]  /*00e0*/  IMAD.WIDE R2, R0, 0x4, R2 ;  /* 0x0000000400027825 */ /* 0x001fca00078e0202 */
[----:B--2---:R-:W2:Y:S04]  /*00f0*/  LDG.E R4, desc[UR4][R2.64] ;  /* 0x0000000402047981 */ /* 0x004ea8000c1e1900 */
[----:B------:R-:W3:Y:S04]  /*0100*/  @!P0 LDG.E R8, desc[UR4][R2.64+-0x1848] ;  /* 0xffe7b80402088981 */ /* 0x000ee8000c1e1900 */
[----:B------:R-:W4:Y:S04]  /*0110*/  @!P0 LDG.E R10, desc[UR4][R2.64+0x10300] ;  /* 0x01030004020a8981 */ /* 0x000f28000c1e1900 */
[----:B------:R-:W5:Y:S04]  /*0120*/  @!P1 LDG.E R12, desc[UR4][R2.64+-0xc] ;  /* 0xfffff404020c9981 */ /* 0x000f68000c1e1900 */
[----:B------:R-:W5:Y:S01]  /*0130*/  @!P1 LDG.E R14, desc[UR4][R2.64+0x80] ;  /* 0x00008004020e9981 */ /* 0x000f62000c1e1900 */
[----:B------:R-:W-:Y:S01]  /*0140*/  MOV R5, 0x400 ;  /* 0x0000040000057802 */ /* 0x000fe20000000f00 */
[----:B------:R-:W0:Y:S03]  /*0150*/  S2R R6, SR_CgaCtaId ;  /* 0x0000000000067919 */ /* 0x000e260000008800 */
[----:B0-----:R-:W-:-:S05]  /*0160*/  LEA R5, R6, R5, 0x18 ;  /* 0x0000000506057211 */ /* 0x001fca00078ec0ff */
[--C-:B------:R-:W-:Y:S02]  /*0170*/  IMAD R6, R16, 0x98, R5.reuse ;  /* 0x0000009810067824 */ /* 0x100fe400078e0205 */
[----:B------:R-:W-:-:S03]  /*0180*/  IMAD R7, R9, 0x4, R5 ;  /* 0x0000000409077824 */ /* 0x000fc600078e0205 */
[----:B------:R-:W-:Y:S01]  /*0190*/  LEA R5, R9, R6, 0x2 ;  /* 0x0000000609057211 */ /* 0x000fe200078e10ff */
[----:B------:R-:W-:-:S04]  /*01a0*/  IMAD R7, R16, 0x98, R7 ;  /* 0x0000009810077824 */ /* 0x000fc800078e0207 */
[----:B--2---:R-:W-:Y:S04]  /*01b0*/  STS [R5+0x1d4], R4 ;  /* 0x0001d40405007388 */ /* 0x004fe80000000800 */
[----:B---3--:R-:W-:Y:S04]  /*01c0*/  @!P0 STS [R5+0xc], R8 ;  /* 0x00000c0805008388 */ /* 0x008fe80000000800 */
[----:B----4-:R-:W-:Y:S04]  /*01d0*/  @!P0 STS [R5+0x14d4], R10 ;  /* 0x0014d40a05008388 */ /* 0x010fe80000000800 */
[----:B-----5:R-:W-:Y:S04]  /*01e0*/  @!P1 STS [R5+0x1c8], R12 ;  /* 0x0001c80c05009388 */ /* 0x020fe80000000800 */
[----:B------:R-:W-:Y:S01]  /*01f0*/  @!P1 STS [R5+0x254], R14 ;  /* 0x0002540e05009388 */ /* 0x000fe20000000800 */
[----:B------:R-:W-:Y:S06]  /*0200*/  BAR.SYNC.DEFER_BLOCKING 0x0 ;  /* 0x0000000000007b1d */ /* 0x000fec0000010000 */
[----:B------:R-:W-:Y:S04]  /*0210*/  LDS R2, [R7+0xc] ;  /* 0x00000c0007027984 */ /* 0x000fe80000000800 */
[----:B------:R-:W-:Y:S04]  /*0220*/  LDS R3, [R5+0x1c8] ;  /* 0x0001c80005037984 */ /* 0x000fe80000000800 */
[----:B------:R-:W0:Y:S04]  /*0230*/  LDS R6, [R7+0xa4] ;  /* 0x0000a40007067984 */ /* 0x000e280000000800 */
[----:B------:R-:W-:Y:S04]  /*0240*/  LDS R9, [R5+0x1cc] ;  /* 0x0001cc0005097984 */ /* 0x000fe80000000800 */
[----:B------:R-:W1:Y:S04]  /*0250*/  LDS R11, [R7+0x13c] ;  /* 0x00013c00070b7984 */ /* 0x000e680000000800 */
[----:B------:R-:W2:Y:S04]  /*0260*/  LDS R13, [R5+0x1d0] ;  /* 0x0001d000050d7984 */ /* 0x000ea80000000800 */
[----:B------:R-:W3:Y:S04]  /*0270*/  LDS R15, [R7+0x1d4] ;  /* 0x0001d400070f7984 */ /* 0x000ee80000000800 */
[----:B------:R-:W-:Y:S04]  /*0280*/  LDS R17, [R7+0x26c] ;  /* 0x00026c0007117984 */ /* 0x000fe80000000800 */
[----:B------:R-:W4:Y:S04]  /*0290*/  LDS R4, [R5+0x1d8] ;  /* 0x0001d80005047984 */ /* 0x000f280000000800 */
[----:B------:R-:W-:Y:S04]  /*02a0*/  LDS R19, [R7+0x304] ;  /* 0x0003040007137984 */ /* 0x000fe80000000800 */
[----:B------:R-:W5:Y:S04]  /*02b0*/  LDS R8, [R5+0x1dc] ;  /* 0x0001dc0005087984 */ /* 0x000f680000000800 */
[----:B------:R-:W-:Y:S04]  /*02c0*/  LDS R21, [R7+0x39c] ;  /* 0x00039c0007157984 */ /* 0x000fe80000000800 */
[----:B------:R-:W5:Y:S01]  /*02d0*/  LDS R10, [R5+0x1e0] ;  /* 0x0001e000050a7984 */ /* 0x000f620000000800 */
[----:B0-----:R-:W-:-:S02]  /*02e0*/  IADD3 R6, PT, PT, R6, R2, R3 ;  /* 0x0000000206067210 */ /* 0x001fc40007ffe003 */
[----:B------:R-:W0:Y:S02]  /*02f0*/  LDC.64 R2, c[0x0][0x388] ;  /* 0x0000e200ff027b82 */ /* 0x000e240000000a00 */
[----:B-1----:R-:W-:-:S05]  /*0300*/  IADD3 R6, PT, PT, R11, R6, R9 ;  /* 0x000000060b067210 */ /* 0x002fca0007ffe009 */
[----:B--2---:R-:W-:-:S05]  /*0310*/  IMAD.IADD R6, R6, 0x1, R13 ;  /* 0x0000000106067824 */ /* 0x004fca00078e020d */
[----:B---3--:R-:W-:-:S04]  /*0320*/  LEA R6, R15, R6, 0x1 ;  /* 0x000000060f067211 */ /* 0x008fc800078e08ff */
[----:B----4-:R-:W-:Y:S01]  /*0330*/  IADD3 R4, PT, PT, R4, R17, R6 ;  /* 0x0000001104047210 */ /* 0x010fe20007ffe006 */
[----:B0-----:R-:W-:-:S03]  /*0340*/  IMAD.WIDE R2, R0, 0x4, R2 ;  /* 0x0000000400027825 */ /* 0x001fc600078e0202 */
[----:B-----5:R-:W-:-:S04]  /*0350*/  IADD3 R4, PT, PT, R8, R19, R4 ;  /* 0x0000001308047210 */ /* 0x020fc80007ffe004 */
[----:B------:R-:W-:-:S05]  /*0360*/  IADD3 R4, PT, PT, R10, R21, R4 ;  /* 0x000000150a047210 */ /* 0x000fca0007ffe004 */
[----:B------:R-:W-:-:S05]  /*0370*/  IMAD.IADD R15, R4, 0x1, -R15 ;  /* 0x00000001040f7824 */ /* 0x000fca00078e0a0f */
[----:B------:R-:W-:Y:S01]  /*0380*/  STG.E desc[UR4][R2.64], R15 ;  /* 0x0000000f02007986 */ /* 0x000fe2000c101904 */
[----:B------:R-:W-:Y:S05]  /*0390*/  EXIT ;  /* 0x000000000000794d */ /* 0x000fea0003800000 */
.L_x_6:
        /* <DEDUP_REMOVED lines=14> */
.L_x_8:


//--------------------- .nv.shared.reserved.0     --------------------------
	.section	.nv.shared.reserved.0,"aw",@nobits
	.weak		__nv_reservedSMEM_offset_0_alias
	.size		__nv_reservedSMEM_offset_0_alias, 0, 64
	.other		__nv_reservedSMEM_offset_0_alias,@"STO_CUDA_RESERVED_SHARED STV_DEFAULT"
__nv_reservedSMEM_offset_0_alias:
	.zero		0
	.zero		64


//--------------------- .nv.shared._Z10stencil_2DPiS_ --------------------------
	.section	.nv.shared._Z10stencil_2DPiS_,"aw",@nobits
	.sectionflags	@""
	.align	4
.nv.shared._Z10stencil_2DPiS_:
	.zero		6800


//--------------------- .nv.constant0._Z18mult_square_matrixPiS_S_i --------------------------
	.section	.nv.constant0._Z18mult_square_matrixPiS_S_i,"a",@progbits
	.sectionflags	@""
	.align	4
.nv.constant0._Z18mult_square_matrixPiS_S_i:
	.zero		924


//--------------------- .nv.constant0._Z10stencil_2DPiS_ --------------------------
	.section	.nv.constant0._Z10stencil_2DPiS_,"a",@progbits
	.sectionflags	@""
	.align	4
.nv.constant0._Z10stencil_2DPiS_:
	.zero		912


//--------------------- SYMBOLS --------------------------

	.type		.nv.reservedSmem.offset0,@object
	.size		.nv.reservedSmem.offset0,0x4
	.type		.nv.reservedSmem.cap,@object
	.size		.nv.reservedSmem.cap,0x4
